//
// Generated by NVIDIA NVVM Compiler
//
// Compiler Build ID: CL-36424714
// Cuda compilation tools, release 13.0, V13.0.88
// Based on NVVM 20.0.0
//

.version 9.0
.target sm_100
.address_size 64

	// .globl	_Z3addPiS_S_

.visible .entry _Z3addPiS_S_(
	.param .u64 .ptr .align 1 _Z3addPiS_S__param_0,
	.param .u64 .ptr .align 1 _Z3addPiS_S__param_1,
	.param .u64 .ptr .align 1 _Z3addPiS_S__param_2
)
{
	.reg .b32 	%r<8>;
	.reg .b64 	%rd<11>;

	ld.param.u64 	%rd1, [_Z3addPiS_S__param_0];
	ld.param.u64 	%rd2, [_Z3addPiS_S__param_1];
	ld.param.u64 	%rd3, [_Z3addPiS_S__param_2];
	cvta.to.global.u64 	%rd4, %rd3;
	cvta.to.global.u64 	%rd5, %rd2;
	cvta.to.global.u64 	%rd6, %rd1;
	mov.u32 	%r1, %tid.y;
	mov.u32 	%r2, %ntid.y;
	mov.u32 	%r3, %tid.x;
	mad.lo.s32 	%r4, %r1, %r2, %r3;
	mul.wide.u32 	%rd7, %r4, 4;
	add.s64 	%rd8, %rd6, %rd7;
	ld.global.u32 	%r5, [%rd8];
	add.s64 	%rd9, %rd5, %rd7;
	ld.global.u32 	%r6, [%rd9];
	add.s32 	%r7, %r6, %r5;
	add.s64 	%rd10, %rd4, %rd7;
	st.global.u32 	[%rd10], %r7;
	ret;

}


// ===== COMPILED SASS (sm_100) =====

	.target	sm_100

	.elftype	@"ET_EXEC"


//--------------------- .note.nv.tkinfo           --------------------------
	.section	.note.nv.tkinfo,"",@"SHT_NOTE"
	.sectionflags	@"SHF_NOTE_NV_TKINFO"
	.tkinfo
        /*0018*/ 	.word	0x00000002
        /*0030*/ 	.string	""
        /*0030*/ 	.string	"ptxas"
        /*0030*/ 	.string	"Cuda compilation tools, release 13.0, V13.0.88"
        /*0030*/ 	.string	"Build cuda_13.0.r13.0/compiler.36424714_0"
        /*0030*/ 	.string	"-arch sm_100 -m 64 "



//--------------------- .note.nv.cuinfo           --------------------------
	.section	.note.nv.cuinfo,"",@"SHT_NOTE"
	.sectionflags	@"SHF_NOTE_NV_CUINFO"
        /*0018*/ 	.short	0x0002
        /*001a*/ 	.short	0x0064
        /*001c*/ 	.short	0x0082
	.zero		2


//--------------------- .nv.info                  --------------------------
	.section	.nv.info,"",@"SHT_CUDA_INFO"
	.align	4


	//----- nvinfo : EIATTR_REGCOUNT
	.align		4
        /*0000*/ 	.byte	0x04, 0x2f
        /*0002*/ 	.short	(.L_1 - .L_0)
	.align		4
.L_0:
        /*0004*/ 	.word	index@(_Z3addPiS_S_)
        /*0008*/ 	.word	0x0000000c


	//----- nvinfo : EIATTR_FRAME_SIZE
	.align		4
.L_1:
        /*000c*/ 	.byte	0x04, 0x11
        /*000e*/ 	.short	(.L_3 - .L_2)
	.align		4
.L_2:
        /*0010*/ 	.word	index@(_Z3addPiS_S_)
        /*0014*/ 	.word	0x00000000


	//----- nvinfo : EIATTR_MIN_STACK_SIZE
	.align		4
.L_3:
        /*0018*/ 	.byte	0x04, 0x12
        /*001a*/ 	.short	(.L_5 - .L_4)
	.align		4
.L_4:
        /*001c*/ 	.word	index@(_Z3addPiS_S_)
        /*0020*/ 	.word	0x00000000
.L_5:


//--------------------- .nv.compat                --------------------------
	.section	.nv.compat,"",@"SHT_CUDA_COMPAT_INFO"
	.align	4
        /*0000*/ 	.byte	0x02, 0x09, 0x00, 0x00, 0x02, 0x02, 0x01, 0x00, 0x02, 0x05, 0x05, 0x00, 0x03, 0x07, 0x01, 0x01
        /*0010*/ 	.byte	0x02, 0x03, 0x00, 0x00, 0x02, 0x06, 0x01, 0x00, 0x04, 0x0b, 0x08, 0x00, 0x09, 0x00, 0x00, 0x00
        /*0020*/ 	.byte	0x00, 0x00, 0x00, 0x00


//--------------------- .nv.info._Z3addPiS_S_     --------------------------
	.section	.nv.info._Z3addPiS_S_,"",@"SHT_CUDA_INFO"
	.sectionflags	@""
	.align	4


	//----- nvinfo : EIATTR_CUDA_API_VERSION
	.align		4
        /*0000*/ 	.byte	0x04, 0x37
        /*0002*/ 	.short	(.L_7 - .L_6)
.L_6:
        /*0004*/ 	.word	0x00000082


	//----- nvinfo : EIATTR_KPARAM_INFO
	.align		4
.L_7:
        /*0008*/ 	.byte	0x04, 0x17
        /*000a*/ 	.short	(.L_9 - .L_8)
.L_8:
        /*000c*/ 	.word	0x00000000
        /*0010*/ 	.short	0x0002
        /*0012*/ 	.short	0x0010
        /*0014*/ 	.byte	0x00, 0xf5, 0x21, 0x00


	//----- nvinfo : EIATTR_KPARAM_INFO
	.align		4
.L_9:
        /*0018*/ 	.byte	0x04, 0x17
        /*001a*/ 	.short	(.L_11 - .L_10)
.L_10:
        /*001c*/ 	.word	0x00000000
        /*0020*/ 	.short	0x0001
        /*0022*/ 	.short	0x0008
        /*0024*/ 	.byte	0x00, 0xf5, 0x21, 0x00


	//----- nvinfo : EIATTR_KPARAM_INFO
	.align		4
.L_11:
        /*0028*/ 	.byte	0x04, 0x17
        /*002a*/ 	.short	(.L_13 - .L_12)
.L_12:
        /*002c*/ 	.word	0x00000000
        /*0030*/ 	.short	0x0000
        /*0032*/ 	.short	0x0000
        /*0034*/ 	.byte	0x00, 0xf5, 0x21, 0x00


	//----- nvinfo : EIATTR_SPARSE_MMA_MASK
	.align		4
.L_13:
        /*0038*/ 	.byte	0x03, 0x50
        /*003a*/ 	.short	0x0000


	//----- nvinfo : EIATTR_MAXREG_COUNT
	.align		4
        /*003c*/ 	.byte	0x03, 0x1b
        /*003e*/ 	.short	0x00ff


	//----- nvinfo : EIATTR_MERCURY_ISA_VERSION
	.align		4
        /*0040*/ 	.byte	0x03, 0x5f
        /*0042*/ 	.short	0x0101


	//----- nvinfo : EIATTR_VRC_CTA_INIT_COUNT
	.align		4
        /*0044*/ 	.byte	0x02, 0x4a
	.zero		1
	.zero		1


	//----- nvinfo : EIATTR_EXIT_INSTR_OFFSETS
	.align		4
        /*0048*/ 	.byte	0x04, 0x1c
        /*004a*/ 	.short	(.L_15 - .L_14)


	//   ....[0]....
.L_14:
        /*004c*/ 	.word	0x00000100


	//----- nvinfo : EIATTR_CBANK_PARAM_SIZE
	.align		4
.L_15:
        /*0050*/ 	.byte	0x03, 0x19
        /*0052*/ 	.short	0x0018


	//----- nvinfo : EIATTR_PARAM_CBANK
	.align		4
        /*0054*/ 	.byte	0x04, 0x0a
        /*0056*/ 	.short	(.L_17 - .L_16)
	.align		4
.L_16:
        /*0058*/ 	.word	index@(.nv.constant0._Z3addPiS_S_)
        /*005c*/ 	.short	0x0380
        /*005e*/ 	.short	0x0018


	//----- nvinfo : EIATTR_SW_WAR
	.align		4
.L_17:
        /*0060*/ 	.byte	0x04, 0x36
        /*0062*/ 	.short	(.L_19 - .L_18)
.L_18:
        /*0064*/ 	.word	0x00000008
.L_19:


//--------------------- .nv.callgraph             --------------------------
	.section	.nv.callgraph,"",@"SHT_CUDA_CALLGRAPH"
	.align	4
	.sectionentsize	8
	.align		4
        /*0000*/ 	.word	0x00000000
	.align		4
        /*0004*/ 	.word	0xffffffff
	.align		4
        /*0008*/ 	.word	0x00000000
	.align		4
        /*000c*/ 	.word	0xfffffffe
	.align		4
        /*0010*/ 	.word	0x00000000
	.align		4
        /*0014*/ 	.word	0xfffffffd
	.align		4
        /*0018*/ 	.word	0x00000000
	.align		4
        /*001c*/ 	.word	0xfffffffc


//--------------------- .text._Z3addPiS_S_        --------------------------
	.section	.text._Z3addPiS_S_,"ax",@progbits
	.align	128
        .global         _Z3addPiS_S_
        .type           _Z3addPiS_S_,@function
        .size           _Z3addPiS_S_,(.L_x_1 - _Z3addPiS_S_)
        .other          _Z3addPiS_S_,@"STO_CUDA_ENTRY STV_DEFAULT"
_Z3addPiS_S_:
.text._Z3addPiS_S_:
[----:B------:R-:W-:Y:S01]  /*0000*/  LDC R1, c[0x0][0x37c] ;  /* 0x0000df00ff017b82 */ /* 0x000fe20000000800 */
[----:B------:R-:W0:Y:S07]  /*0010*/  S2R R9, SR_TID.Y ;  /* 0x0000000000097919 */ /* 0x000e2e0000002200 */
[----:B------:R-:W1:Y:S01]  /*0020*/  LDC.64 R2, c[0x0][0x380] ;  /* 0x0000e000ff027b82 */ /* 0x000e620000000a00 */
[----:B------:R-:W0:Y:S01]  /*0030*/  LDCU UR6, c[0x0][0x364] ;  /* 0x00006c80ff0677ac */ /* 0x000e220008000800 */
[----:B------:R-:W0:Y:S01]  /*0040*/  S2R R0, SR_TID.X ;  /* 0x0000000000007919 */ /* 0x000e220000002100 */
[----:B------:R-:W2:Y:S05]  /*0050*/  LDCU.64 UR4, c[0x0][0x358] ;  /* 0x00006b00ff0477ac */ /* 0x000eaa0008000a00 */
[----:B------:R-:W3:Y:S08]  /*0060*/  LDC.64 R4, c[0x0][0x388] ;  /* 0x0000e200ff047b82 */ /* 0x000ef00000000a00 */
[----:B------:R-:W4:Y:S01]  /*0070*/  LDC.64 R6, c[0x0][0x390] ;  /* 0x0000e400ff067b82 */ /* 0x000f220000000a00 */
[----:B0-----:R-:W-:-:S04]  /*0080*/  IMAD R9, R9, UR6, R0 ;  /* 0x0000000609097c24 */ /* 0x001fc8000f8e0200 */
[----:B-1----:R-:W-:-:S04]  /*0090*/  IMAD.WIDE.U32 R2, R9, 0x4, R2 ;  /* 0x0000000409027825 */ /* 0x002fc800078e0002 */
[C---:B---3--:R-:W-:Y:S02]  /*00a0*/  IMAD.WIDE.U32 R4, R9.reuse, 0x4, R4 ;  /* 0x0000000409047825 */ /* 0x048fe400078e0004 */
[----:B--2---:R-:W2:Y:S04]  /*00b0*/  LDG.E R2, desc[UR4][R2.64] ;  /* 0x0000000402027981 */ /* 0x004ea8000c1e1900 */
[----:B------:R-:W2:Y:S01]  /*00c0*/  LDG.E R5, desc[UR4][R4.64] ;  /* 0x0000000404057981 */ /* 0x000ea2000c1e1900 */
[----:B----4-:R-:W-:Y:S01]  /*00d0*/  IMAD.WIDE.U32 R6, R9, 0x4, R6 ;  /* 0x0000000409067825 */ /* 0x010fe200078e0006 */
[----:B--2---:R-:W-:-:S05]  /*00e0*/  IADD3 R9, PT, PT, R2, R5, RZ ;  /* 0x0000000502097210 */ /* 0x004fca0007ffe0ff */
[----:B------:R-:W-:Y:S01]  /*00f0*/  STG.E desc[UR4][R6.64], R9 ;  /* 0x0000000906007986 */ /* 0x000fe2000c101904 */
[----:B------:R-:W-:Y:S05]  /*0100*/  EXIT ;  /* 0x000000000000794d */ /* 0x000fea0003800000 */
.L_x_0:
[----:B------:R-:W-:-:S00]  /*0110*/  BRA `(.L_x_0) ;  /* 0xfffffffc00fc7947 */ /* 0x000fc0000383ffff */
[----:B------:R-:W-:-:S00]  /*0120*/  NOP ;  /* 0x0000000000007918 */ /* 0x000fc00000000000 */
        /* <DEDUP_REMOVED lines=13> */
.L_x_1:


//--------------------- .nv.shared.reserved.0     --------------------------
	.section	.nv.shared.reserved.0,"aw",@nobits
	.weak		__nv_reservedSMEM_offset_0_alias
	.size		__nv_reservedSMEM_offset_0_alias, 0, 64
	.other		__nv_reservedSMEM_offset_0_alias,@"STO_CUDA_RESERVED_SHARED STV_DEFAULT"
__nv_reservedSMEM_offset_0_alias:
	.zero		0
	.zero		64


//--------------------- .nv.constant0._Z3addPiS_S_ --------------------------
	.section	.nv.constant0._Z3addPiS_S_,"a",@progbits
	.sectionflags	@""
	.align	4
.nv.constant0._Z3addPiS_S_:
	.zero		920


//--------------------- SYMBOLS --------------------------

	.type		.nv.reservedSmem.offset0,@object
	.size		.nv.reservedSmem.offset0,0x4
